//
// Generated by NVIDIA NVVM Compiler
//
// Compiler Build ID: CL-36424714
// Cuda compilation tools, release 13.0, V13.0.88
// Based on NVVM 20.0.0
//

.version 9.0
.target sm_100
.address_size 64

	// .globl	_Z13redunction_v1PiS_i

.visible .entry _Z13redunction_v1PiS_i(
	.param .u64 .ptr .align 1 _Z13redunction_v1PiS_i_param_0,
	.param .u64 .ptr .align 1 _Z13redunction_v1PiS_i_param_1,
	.param .u32 _Z13redunction_v1PiS_i_param_2
)
{
	.reg .pred 	%p<6>;
	.reg .b32 	%r<17>;
	.reg .b64 	%rd<11>;

	ld.param.u64 	%rd2, [_Z13redunction_v1PiS_i_param_0];
	ld.param.u64 	%rd3, [_Z13redunction_v1PiS_i_param_1];
	ld.param.u32 	%r8, [_Z13redunction_v1PiS_i_param_2];
	mov.u32 	%r1, %tid.x;
	mov.u32 	%r2, %ntid.x;
	mov.u32 	%r3, %ctaid.x;
	mad.lo.s32 	%r4, %r2, %r3, %r1;
	setp.ge.s32 	%p1, %r4, %r8;
	@%p1 bra 	$L__BB0_8;
	cvta.to.global.u64 	%rd4, %rd2;
	setp.lt.u32 	%p2, %r2, 2;
	mul.wide.s32 	%rd5, %r4, 4;
	add.s64 	%rd1, %rd4, %rd5;
	@%p2 bra 	$L__BB0_6;
	shr.u32 	%r5, %r2, 1;
	mov.b32 	%r16, 1;
$L__BB0_3:
	shl.b32 	%r7, %r16, 1;
	add.s32 	%r10, %r7, -1;
	and.b32  	%r11, %r10, %r1;
	setp.ne.s32 	%p3, %r11, 0;
	@%p3 bra 	$L__BB0_5;
	mul.wide.u32 	%rd6, %r16, 4;
	add.s64 	%rd7, %rd1, %rd6;
	ld.global.u32 	%r12, [%rd7];
	ld.global.u32 	%r13, [%rd1];
	add.s32 	%r14, %r13, %r12;
	st.global.u32 	[%rd1], %r14;
$L__BB0_5:
	bar.sync 	0;
	setp.le.u32 	%p4, %r7, %r5;
	mov.u32 	%r16, %r7;
	@%p4 bra 	$L__BB0_3;
$L__BB0_6:
	setp.ne.s32 	%p5, %r1, 0;
	@%p5 bra 	$L__BB0_8;
	ld.global.u32 	%r15, [%rd1];
	cvta.to.global.u64 	%rd8, %rd3;
	mul.wide.u32 	%rd9, %r3, 4;
	add.s64 	%rd10, %rd8, %rd9;
	st.global.u32 	[%rd10], %r15;
$L__BB0_8:
	ret;

}
	// .globl	_Z21reduction_v1_improvedPiS_i
.visible .entry _Z21reduction_v1_improvedPiS_i(
	.param .u64 .ptr .align 1 _Z21reduction_v1_improvedPiS_i_param_0,
	.param .u64 .ptr .align 1 _Z21reduction_v1_improvedPiS_i_param_1,
	.param .u32 _Z21reduction_v1_improvedPiS_i_param_2
)
{
	.reg .pred 	%p<6>;
	.reg .b32 	%r<18>;
	.reg .b64 	%rd<16>;

	ld.param.u64 	%rd5, [_Z21reduction_v1_improvedPiS_i_param_0];
	ld.param.u64 	%rd4, [_Z21reduction_v1_improvedPiS_i_param_1];
	ld.param.u32 	%r9, [_Z21reduction_v1_improvedPiS_i_param_2];
	cvta.to.global.u64 	%rd1, %rd5;
	mov.u32 	%r1, %tid.x;
	mov.u32 	%r2, %ntid.x;
	mov.u32 	%r3, %ctaid.x;
	mul.lo.s32 	%r10, %r2, %r3;
	add.s32 	%r4, %r10, %r1;
	cvt.u64.u32 	%rd2, %r10;
	setp.ge.s32 	%p1, %r4, %r9;
	@%p1 bra 	$L__BB1_8;
	setp.lt.u32 	%p2, %r2, 2;
	@%p2 bra 	$L__BB1_6;
	shl.b64 	%rd6, %rd2, 2;
	add.s64 	%rd3, %rd1, %rd6;
	shr.u32 	%r5, %r2, 1;
	mov.b32 	%r17, 1;
$L__BB1_3:
	shl.b32 	%r7, %r17, 1;
	mul.lo.s32 	%r8, %r7, %r1;
	setp.ge.u32 	%p3, %r8, %r2;
	@%p3 bra 	$L__BB1_5;
	add.s32 	%r12, %r8, %r17;
	mul.wide.u32 	%rd7, %r12, 4;
	add.s64 	%rd8, %rd3, %rd7;
	ld.global.u32 	%r13, [%rd8];
	mul.wide.u32 	%rd9, %r8, 4;
	add.s64 	%rd10, %rd3, %rd9;
	ld.global.u32 	%r14, [%rd10];
	add.s32 	%r15, %r14, %r13;
	st.global.u32 	[%rd10], %r15;
$L__BB1_5:
	bar.sync 	0;
	setp.le.u32 	%p4, %r7, %r5;
	mov.u32 	%r17, %r7;
	@%p4 bra 	$L__BB1_3;
$L__BB1_6:
	setp.ne.s32 	%p5, %r1, 0;
	@%p5 bra 	$L__BB1_8;
	mul.wide.s32 	%rd11, %r4, 4;
	add.s64 	%rd12, %rd1, %rd11;
	ld.global.u32 	%r16, [%rd12];
	cvta.to.global.u64 	%rd13, %rd4;
	mul.wide.u32 	%rd14, %r3, 4;
	add.s64 	%rd15, %rd13, %rd14;
	st.global.u32 	[%rd15], %r16;
$L__BB1_8:
	ret;

}


// ===== COMPILED SASS (sm_100) =====

	.target	sm_100

	.elftype	@"ET_EXEC"


//--------------------- .note.nv.tkinfo           --------------------------
	.section	.note.nv.tkinfo,"",@"SHT_NOTE"
	.sectionflags	@"SHF_NOTE_NV_TKINFO"
	.tkinfo
        /*0018*/ 	.word	0x00000002
        /*0030*/ 	.string	""
        /*0030*/ 	.string	"ptxas"
        /*0030*/ 	.string	"Cuda compilation tools, release 13.0, V13.0.88"
        /*0030*/ 	.string	"Build cuda_13.0.r13.0/compiler.36424714_0"
        /*0030*/ 	.string	"-arch sm_100 -m 64 "



//--------------------- .note.nv.cuinfo           --------------------------
	.section	.note.nv.cuinfo,"",@"SHT_NOTE"
	.sectionflags	@"SHF_NOTE_NV_CUINFO"
        /*0018*/ 	.short	0x0002
        /*001a*/ 	.short	0x0064
        /*001c*/ 	.short	0x0082
	.zero		2


//--------------------- .nv.info                  --------------------------
	.section	.nv.info,"",@"SHT_CUDA_INFO"
	.align	4


	//----- nvinfo : EIATTR_REGCOUNT
	.align		4
        /*0000*/ 	.byte	0x04, 0x2f
        /*0002*/ 	.short	(.L_1 - .L_0)
	.align		4
.L_0:
        /*0004*/ 	.word	index@(_Z13redunction_v1PiS_i)
        /*0008*/ 	.word	0x0000000c


	//----- nvinfo : EIATTR_FRAME_SIZE
	.align		4
.L_1:
        /*000c*/ 	.byte	0x04, 0x11
        /*000e*/ 	.short	(.L_3 - .L_2)
	.align		4
.L_2:
        /*0010*/ 	.word	index@(_Z13redunction_v1PiS_i)
        /*0014*/ 	.word	0x00000000


	//----- nvinfo : EIATTR_REGCOUNT
	.align		4
.L_3:
        /*0018*/ 	.byte	0x04, 0x2f
        /*001a*/ 	.short	(.L_5 - .L_4)
	.align		4
.L_4:
        /*001c*/ 	.word	index@(_Z21reduction_v1_improvedPiS_i)
        /*0020*/ 	.word	0x00000012


	//----- nvinfo : EIATTR_FRAME_SIZE
	.align		4
.L_5:
        /*0024*/ 	.byte	0x04, 0x11
        /*0026*/ 	.short	(.L_7 - .L_6)
	.align		4
.L_6:
        /*0028*/ 	.word	index@(_Z21reduction_v1_improvedPiS_i)
        /*002c*/ 	.word	0x00000000


	//----- nvinfo : EIATTR_MIN_STACK_SIZE
	.align		4
.L_7:
        /*0030*/ 	.byte	0x04, 0x12
        /*0032*/ 	.short	(.L_9 - .L_8)
	.align		4
.L_8:
        /*0034*/ 	.word	index@(_Z21reduction_v1_improvedPiS_i)
        /*0038*/ 	.word	0x00000000


	//----- nvinfo : EIATTR_MIN_STACK_SIZE
	.align		4
.L_9:
        /*003c*/ 	.byte	0x04, 0x12
        /*003e*/ 	.short	(.L_11 - .L_10)
	.align		4
.L_10:
        /*0040*/ 	.word	index@(_Z13redunction_v1PiS_i)
        /*0044*/ 	.word	0x00000000
.L_11:


//--------------------- .nv.compat                --------------------------
	.section	.nv.compat,"",@"SHT_CUDA_COMPAT_INFO"
	.align	4
        /*0000*/ 	.byte	0x02, 0x09, 0x00, 0x00, 0x02, 0x02, 0x01, 0x00, 0x02, 0x05, 0x05, 0x00, 0x03, 0x07, 0x01, 0x01
        /*0010*/ 	.byte	0x02, 0x03, 0x00, 0x00, 0x02, 0x06, 0x01, 0x00, 0x04, 0x0b, 0x08, 0x00, 0x09, 0x00, 0x00, 0x00
        /*0020*/ 	.byte	0x00, 0x00, 0x00, 0x00


//--------------------- .nv.info._Z21reduction_v1_improvedPiS_i --------------------------
	.section	.nv.info._Z21reduction_v1_improvedPiS_i,"",@"SHT_CUDA_INFO"
	.sectionflags	@""
	.align	4


	//----- nvinfo : EIATTR_CUDA_API_VERSION
	.align		4
        /*0000*/ 	.byte	0x04, 0x37
        /*0002*/ 	.short	(.L_13 - .L_12)
.L_12:
        /*0004*/ 	.word	0x00000082


	//----- nvinfo : EIATTR_KPARAM_INFO
	.align		4
.L_13:
        /*0008*/ 	.byte	0x04, 0x17
        /*000a*/ 	.short	(.L_15 - .L_14)
.L_14:
        /*000c*/ 	.word	0x00000000
        /*0010*/ 	.short	0x0002
        /*0012*/ 	.short	0x0010
        /*0014*/ 	.byte	0x00, 0xf0, 0x11, 0x00


	//----- nvinfo : EIATTR_KPARAM_INFO
	.align		4
.L_15:
        /*0018*/ 	.byte	0x04, 0x17
        /*001a*/ 	.short	(.L_17 - .L_16)
.L_16:
        /*001c*/ 	.word	0x00000000
        /*0020*/ 	.short	0x0001
        /*0022*/ 	.short	0x0008
        /*0024*/ 	.byte	0x00, 0xf5, 0x21, 0x00


	//----- nvinfo : EIATTR_KPARAM_INFO
	.align		4
.L_17:
        /*0028*/ 	.byte	0x04, 0x17
        /*002a*/ 	.short	(.L_19 - .L_18)
.L_18:
        /*002c*/ 	.word	0x00000000
        /*0030*/ 	.short	0x0000
        /*0032*/ 	.short	0x0000
        /*0034*/ 	.byte	0x00, 0xf5, 0x21, 0x00


	//----- nvinfo : EIATTR_SPARSE_MMA_MASK
	.align		4
.L_19:
        /*0038*/ 	.byte	0x03, 0x50
        /*003a*/ 	.short	0x0000


	//----- nvinfo : EIATTR_MAXREG_COUNT
	.align		4
        /*003c*/ 	.byte	0x03, 0x1b
        /*003e*/ 	.short	0x00ff


	//----- nvinfo : EIATTR_NUM_BARRIERS
	.align		4
        /*0040*/ 	.byte	0x02, 0x4c
        /*0042*/ 	.byte	0x01
	.zero		1


	//----- nvinfo : EIATTR_MERCURY_ISA_VERSION
	.align		4
        /*0044*/ 	.byte	0x03, 0x5f
        /*0046*/ 	.short	0x0101


	//----- nvinfo : EIATTR_VRC_CTA_INIT_COUNT
	.align		4
        /*0048*/ 	.byte	0x02, 0x4a
	.zero		1
	.zero		1


	//----- nvinfo : EIATTR_EXIT_INSTR_OFFSETS
	.align		4
        /*004c*/ 	.byte	0x04, 0x1c
        /*004e*/ 	.short	(.L_21 - .L_20)


	//   ....[0]....
.L_20:
        /*0050*/ 	.word	0x00000080


	//   ....[1]....
        /*0054*/ 	.word	0x00000230


	//   ....[2]....
        /*0058*/ 	.word	0x000002a0


	//----- nvinfo : EIATTR_CRS_STACK_SIZE
	.align		4
.L_21:
        /*005c*/ 	.byte	0x04, 0x1e
        /*005e*/ 	.short	(.L_23 - .L_22)
.L_22:
        /*0060*/ 	.word	0x00000000


	//----- nvinfo : EIATTR_CBANK_PARAM_SIZE
	.align		4
.L_23:
        /*0064*/ 	.byte	0x03, 0x19
        /*0066*/ 	.short	0x0014


	//----- nvinfo : EIATTR_PARAM_CBANK
	.align		4
        /*0068*/ 	.byte	0x04, 0x0a
        /*006a*/ 	.short	(.L_25 - .L_24)
	.align		4
.L_24:
        /*006c*/ 	.word	index@(.nv.constant0._Z21reduction_v1_improvedPiS_i)
        /*0070*/ 	.short	0x0380
        /*0072*/ 	.short	0x0014


	//----- nvinfo : EIATTR_SW_WAR
	.align		4
.L_25:
        /*0074*/ 	.byte	0x04, 0x36
        /*0076*/ 	.short	(.L_27 - .L_26)
.L_26:
        /*0078*/ 	.word	0x00000008
.L_27:


//--------------------- .nv.info._Z13redunction_v1PiS_i --------------------------
	.section	.nv.info._Z13redunction_v1PiS_i,"",@"SHT_CUDA_INFO"
	.sectionflags	@""
	.align	4


	//----- nvinfo : EIATTR_CUDA_API_VERSION
	.align		4
        /*0000*/ 	.byte	0x04, 0x37
        /*0002*/ 	.short	(.L_29 - .L_28)
.L_28:
        /*0004*/ 	.word	0x00000082


	//----- nvinfo : EIATTR_KPARAM_INFO
	.align		4
.L_29:
        /*0008*/ 	.byte	0x04, 0x17
        /*000a*/ 	.short	(.L_31 - .L_30)
.L_30:
        /*000c*/ 	.word	0x00000000
        /*0010*/ 	.short	0x0002
        /*0012*/ 	.short	0x0010
        /*0014*/ 	.byte	0x00, 0xf0, 0x11, 0x00


	//----- nvinfo : EIATTR_KPARAM_INFO
	.align		4
.L_31:
        /*0018*/ 	.byte	0x04, 0x17
        /*001a*/ 	.short	(.L_33 - .L_32)
.L_32:
        /*001c*/ 	.word	0x00000000
        /*0020*/ 	.short	0x0001
        /*0022*/ 	.short	0x0008
        /*0024*/ 	.byte	0x00, 0xf5, 0x21, 0x00


	//----- nvinfo : EIATTR_KPARAM_INFO
	.align		4
.L_33:
        /*0028*/ 	.byte	0x04, 0x17
        /*002a*/ 	.short	(.L_35 - .L_34)
.L_34:
        /*002c*/ 	.word	0x00000000
        /*0030*/ 	.short	0x0000
        /*0032*/ 	.short	0x0000
        /*0034*/ 	.byte	0x00, 0xf5, 0x21, 0x00


	//----- nvinfo : EIATTR_SPARSE_MMA_MASK
	.align		4
.L_35:
        /*0038*/ 	.byte	0x03, 0x50
        /*003a*/ 	.short	0x0000


	//----- nvinfo : EIATTR_MAXREG_COUNT
	.align		4
        /*003c*/ 	.byte	0x03, 0x1b
        /*003e*/ 	.short	0x00ff


	//----- nvinfo : EIATTR_NUM_BARRIERS
	.align		4
        /*0040*/ 	.byte	0x02, 0x4c
        /*0042*/ 	.byte	0x01
	.zero		1


	//----- nvinfo : EIATTR_MERCURY_ISA_VERSION
	.align		4
        /*0044*/ 	.byte	0x03, 0x5f
        /*0046*/ 	.short	0x0101


	//----- nvinfo : EIATTR_VRC_CTA_INIT_COUNT
	.align		4
        /*0048*/ 	.byte	0x02, 0x4a
	.zero		1
	.zero		1


	//----- nvinfo : EIATTR_EXIT_INSTR_OFFSETS
	.align		4
        /*004c*/ 	.byte	0x04, 0x1c
        /*004e*/ 	.short	(.L_37 - .L_36)


	//   ....[0]....
.L_36:
        /*0050*/ 	.word	0x00000070


	//   ....[1]....
        /*0054*/ 	.word	0x000001f0


	//   ....[2]....
        /*0058*/ 	.word	0x00000240


	//----- nvinfo : EIATTR_CRS_STACK_SIZE
	.align		4
.L_37:
        /*005c*/ 	.byte	0x04, 0x1e
        /*005e*/ 	.short	(.L_39 - .L_38)
.L_38:
        /*0060*/ 	.word	0x00000000


	//----- nvinfo : EIATTR_CBANK_PARAM_SIZE
	.align		4
.L_39:
        /*0064*/ 	.byte	0x03, 0x19
        /*0066*/ 	.short	0x0014


	//----- nvinfo : EIATTR_PARAM_CBANK
	.align		4
        /*0068*/ 	.byte	0x04, 0x0a
        /*006a*/ 	.short	(.L_41 - .L_40)
	.align		4
.L_40:
        /*006c*/ 	.word	index@(.nv.constant0._Z13redunction_v1PiS_i)
        /*0070*/ 	.short	0x0380
        /*0072*/ 	.short	0x0014


	//----- nvinfo : EIATTR_SW_WAR
	.align		4
.L_41:
        /*0074*/ 	.byte	0x04, 0x36
        /*0076*/ 	.short	(.L_43 - .L_42)
.L_42:
        /*0078*/ 	.word	0x00000008
.L_43:


//--------------------- .nv.callgraph             --------------------------
	.section	.nv.callgraph,"",@"SHT_CUDA_CALLGRAPH"
	.align	4
	.sectionentsize	8
	.align		4
        /*0000*/ 	.word	0x00000000
	.align		4
        /*0004*/ 	.word	0xffffffff
	.align		4
        /*0008*/ 	.word	0x00000000
	.align		4
        /*000c*/ 	.word	0xfffffffe
	.align		4
        /*0010*/ 	.word	0x00000000
	.align		4
        /*0014*/ 	.word	0xfffffffd
	.align		4
        /*0018*/ 	.word	0x00000000
	.align		4
        /*001c*/ 	.word	0xfffffffc


//--------------------- .text._Z21reduction_v1_improvedPiS_i --------------------------
	.section	.text._Z21reduction_v1_improvedPiS_i,"ax",@progbits
	.align	128
        .global         _Z21reduction_v1_improvedPiS_i
        .type           _Z21reduction_v1_improvedPiS_i,@function
        .size           _Z21reduction_v1_improvedPiS_i,(.L_x_10 - _Z21reduction_v1_improvedPiS_i)
        .other          _Z21reduction_v1_improvedPiS_i,@"STO_CUDA_ENTRY STV_DEFAULT"
_Z21reduction_v1_improvedPiS_i:
.text._Z21reduction_v1_improvedPiS_i:
[----:B------:R-:W-:Y:S01]  /*0000*/  LDC R1, c[0x0][0x37c] ;  /* 0x0000df00ff017b82 */ /* 0x000fe20000000800 */
[----:B------:R-:W0:Y:S01]  /*0010*/  S2R R15, SR_CTAID.X ;  /* 0x00000000000f7919 */ /* 0x000e220000002500 */
[----:B------:R-:W0:Y:S01]  /*0020*/  LDCU UR7, c[0x0][0x360] ;  /* 0x00006c00ff0777ac */ /* 0x000e220008000800 */
[----:B------:R-:W1:Y:S01]  /*0030*/  S2R R13, SR_TID.X ;  /* 0x00000000000d7919 */ /* 0x000e620000002100 */
[----:B------:R-:W2:Y:S01]  /*0040*/  LDCU UR4, c[0x0][0x390] ;  /* 0x00007200ff0477ac */ /* 0x000ea20008000800 */
[----:B0-----:R-:W-:-:S05]  /*0050*/  IMAD R0, R15, UR7, RZ ;  /* 0x000000070f007c24 */ /* 0x001fca000f8e02ff */
[----:B-1----:R-:W-:-:S04]  /*0060*/  IADD3 R9, PT, PT, R0, R13, RZ ;  /* 0x0000000d00097210 */ /* 0x002fc80007ffe0ff */
[----:B--2---:R-:W-:-:S13]  /*0070*/  ISETP.GE.AND P0, PT, R9, UR4, PT ;  /* 0x0000000409007c0c */ /* 0x004fda000bf06270 */
[----:B------:R-:W-:Y:S05]  /*0080*/  @P0 EXIT ;  /* 0x000000000000094d */ /* 0x000fea0003800000 */
[----:B------:R-:W-:Y:S01]  /*0090*/  UISETP.GE.U32.AND UP0, UPT, UR7, 0x2, UPT ;  /* 0x000000020700788c */ /* 0x000fe2000bf06070 */
[----:B------:R-:W0:Y:S08]  /*00a0*/  LDCU.64 UR8, c[0x0][0x358] ;  /* 0x00006b00ff0877ac */ /* 0x000e300008000a00 */
[----:B------:R-:W-:Y:S05]  /*00b0*/  BRA.U !UP0, `(.L_x_0) ;  /* 0x0000000108587547 */ /* 0x000fea000b800000 */
[----:B------:R-:W1:Y:S01]  /*00c0*/  LDC.64 R2, c[0x0][0x380] ;  /* 0x0000e000ff027b82 */ /* 0x000e620000000a00 */
[----:B------:R-:W-:Y:S01]  /*00d0*/  USHF.R.U32.HI UR6, URZ, 0x1, UR7 ;  /* 0x00000001ff067899 */ /* 0x000fe20008011607 */
[----:B------:R-:W-:Y:S01]  /*00e0*/  UMOV UR4, 0x1 ;  /* 0x0000000100047882 */ /* 0x000fe20000000000 */
[----:B-1----:R-:W-:-:S04]  /*00f0*/  LEA R2, P0, R0, R2, 0x2 ;  /* 0x0000000200027211 */ /* 0x002fc800078010ff */
[----:B------:R-:W-:-:S09]  /*0100*/  LEA.HI.X R3, R0, R3, RZ, 0x2, P0 ;  /* 0x0000000300037211 */ /* 0x000fd200000f14ff */
.L_x_3:
[----:B------:R-:W-:Y:S01]  /*0110*/  USHF.L.U32 UR5, UR4, 0x1, URZ ;  /* 0x0000000104057899 */ /* 0x000fe200080006ff */
[----:B------:R-:W-:Y:S05]  /*0120*/  BSSY.RECONVERGENT B0, `(.L_x_1) ;  /* 0x000000b000007945 */ /* 0x000fea0003800200 */
[----:B-1----:R-:W-:-:S05]  /*0130*/  IMAD R7, R13, UR5, RZ ;  /* 0x000000050d077c24 */ /* 0x002fca000f8e02ff */
[----:B------:R-:W-:-:S13]  /*0140*/  ISETP.GE.U32.AND P0, PT, R7, UR7, PT ;  /* 0x0000000707007c0c */ /* 0x000fda000bf06070 */
[----:B------:R-:W-:Y:S05]  /*0150*/  @P0 BRA `(.L_x_2) ;  /* 0x00000000001c0947 */ /* 0x000fea0003800000 */
[C---:B------:R-:W-:Y:S01]  /*0160*/  IADD3 R5, PT, PT, R7.reuse, UR4, RZ ;  /* 0x0000000407057c10 */ /* 0x040fe2000fffe0ff */
[----:B------:R-:W-:-:S04]  /*0170*/  IMAD.WIDE.U32 R6, R7, 0x4, R2 ;  /* 0x0000000407067825 */ /* 0x000fc800078e0002 */
[----:B------:R-:W-:Y:S01]  /*0180*/  IMAD.WIDE.U32 R4, R5, 0x4, R2 ;  /* 0x0000000405047825 */ /* 0x000fe200078e0002 */
[----:B0-----:R-:W2:Y:S05]  /*0190*/  LDG.E R11, desc[UR8][R6.64] ;  /* 0x00000008060b7981 */ /* 0x001eaa000c1e1900 */
[----:B------:R-:W2:Y:S02]  /*01a0*/  LDG.E R4, desc[UR8][R4.64] ;  /* 0x0000000804047981 */ /* 0x000ea4000c1e1900 */
[----:B--2---:R-:W-:-:S05]  /*01b0*/  IADD3 R11, PT, PT, R4, R11, RZ ;  /* 0x0000000b040b7210 */ /* 0x004fca0007ffe0ff */
[----:B------:R1:W-:Y:S02]  /*01c0*/  STG.E desc[UR8][R6.64], R11 ;  /* 0x0000000b06007986 */ /* 0x0003e4000c101908 */
.L_x_2:
[----:B0-----:R-:W-:Y:S05]  /*01d0*/  BSYNC.RECONVERGENT B0 ;  /* 0x0000000000007941 */ /* 0x001fea0003800200 */
.L_x_1:
[----:B------:R-:W-:Y:S01]  /*01e0*/  BAR.SYNC.DEFER_BLOCKING 0x0 ;  /* 0x0000000000007b1d */ /* 0x000fe20000010000 */
[----:B------:R-:W-:-:S05]  /*01f0*/  UISETP.GT.U32.AND UP0, UPT, UR5, UR6, UPT ;  /* 0x000000060500728c */ /* 0x000fca000bf04070 */
[----:B------:R-:W-:-:S04]  /*0200*/  UMOV UR4, UR5 ;  /* 0x0000000500047c82 */ /* 0x000fc80008000000 */
[----:B------:R-:W-:Y:S05]  /*0210*/  BRA.U !UP0, `(.L_x_3) ;  /* 0xfffffffd08bc7547 */ /* 0x000fea000b83ffff */
.L_x_0:
[----:B------:R-:W-:-:S13]  /*0220*/  ISETP.NE.AND P0, PT, R13, RZ, PT ;  /* 0x000000ff0d00720c */ /* 0x000fda0003f05270 */
[----:B0-----:R-:W-:Y:S05]  /*0230*/  @P0 EXIT ;  /* 0x000000000000094d */ /* 0x001fea0003800000 */
[----:B------:R-:W0:Y:S08]  /*0240*/  LDC.64 R2, c[0x0][0x380] ;  /* 0x0000e000ff027b82 */ /* 0x000e300000000a00 */
[----:B------:R-:W2:Y:S01]  /*0250*/  LDC.64 R4, c[0x0][0x388] ;  /* 0x0000e200ff047b82 */ /* 0x000ea20000000a00 */
[----:B0-----:R-:W-:-:S06]  /*0260*/  IMAD.WIDE R2, R9, 0x4, R2 ;  /* 0x0000000409027825 */ /* 0x001fcc00078e0202 */
[----:B------:R-:W3:Y:S01]  /*0270*/  LDG.E R3, desc[UR8][R2.64] ;  /* 0x0000000802037981 */ /* 0x000ee2000c1e1900 */
[----:B--2---:R-:W-:-:S05]  /*0280*/  IMAD.WIDE.U32 R4, R15, 0x4, R4 ;  /* 0x000000040f047825 */ /* 0x004fca00078e0004 */
[----:B---3--:R-:W-:Y:S01]  /*0290*/  STG.E desc[UR8][R4.64], R3 ;  /* 0x0000000304007986 */ /* 0x008fe2000c101908 */
[----:B------:R-:W-:Y:S05]  /*02a0*/  EXIT ;  /* 0x000000000000794d */ /* 0x000fea0003800000 */
.L_x_4:
[----:B------:R-:W-:-:S00]  /*02b0*/  BRA `(.L_x_4) ;  /* 0xfffffffc00fc7947 */ /* 0x000fc0000383ffff */
[----:B------:R-:W-:-:S00]  /*02c0*/  NOP ;  /* 0x0000000000007918 */ /* 0x000fc00000000000 */
        /* <DEDUP_REMOVED lines=11> */
.L_x_10:


//--------------------- .text._Z13redunction_v1PiS_i --------------------------
	.section	.text._Z13redunction_v1PiS_i,"ax",@progbits
	.align	128
        .global         _Z13redunction_v1PiS_i
        .type           _Z13redunction_v1PiS_i,@function
        .size           _Z13redunction_v1PiS_i,(.L_x_11 - _Z13redunction_v1PiS_i)
        .other          _Z13redunction_v1PiS_i,@"STO_CUDA_ENTRY STV_DEFAULT"
_Z13redunction_v1PiS_i:
.text._Z13redunction_v1PiS_i:
[----:B------:R-:W-:Y:S01]  /*0000*/  LDC R1, c[0x0][0x37c] ;  /* 0x0000df00ff017b82 */ /* 0x000fe20000000800 */
[----:B------:R-:W0:Y:S01]  /*0010*/  S2R R9, SR_TID.X ;  /* 0x0000000000097919 */ /* 0x000e220000002100 */
[----:B------:R-:W0:Y:S01]  /*0020*/  LDCU UR5, c[0x0][0x360] ;  /* 0x00006c00ff0577ac */ /* 0x000e220008000800 */
[----:B------:R-:W0:Y:S01]  /*0030*/  S2R R6, SR_CTAID.X ;  /* 0x0000000000067919 */ /* 0x000e220000002500 */
[----:B------:R-:W1:Y:S01]  /*0040*/  LDCU UR4, c[0x0][0x390] ;  /* 0x00007200ff0477ac */ /* 0x000e620008000800 */
[----:B0-----:R-:W-:-:S05]  /*0050*/  IMAD R5, R6, UR5, R9 ;  /* 0x0000000506057c24 */ /* 0x001fca000f8e0209 */
[----:B-1----:R-:W-:-:S13]  /*0060*/  ISETP.GE.AND P0, PT, R5, UR4, PT ;  /* 0x0000000405007c0c */ /* 0x002fda000bf06270 */
[----:B------:R-:W-:Y:S05]  /*0070*/  @P0 EXIT ;  /* 0x000000000000094d */ /* 0x000fea0003800000 */
[----:B------:R-:W0:Y:S01]  /*0080*/  LDC.64 R2, c[0x0][0x380] ;  /* 0x0000e000ff027b82 */ /* 0x000e220000000a00 */
[----:B------:R-:W-:Y:S01]  /*0090*/  UISETP.GE.U32.AND UP0, UPT, UR5, 0x2, UPT ;  /* 0x000000020500788c */ /* 0x000fe2000bf06070 */
[----:B------:R-:W1:Y:S01]  /*00a0*/  LDCU.64 UR6, c[0x0][0x358] ;  /* 0x00006b00ff0677ac */ /* 0x000e620008000a00 */
[----:B0-----:R-:W-:-:S07]  /*00b0*/  IMAD.WIDE R2, R5, 0x4, R2 ;  /* 0x0000000405027825 */ /* 0x001fce00078e0202 */
[----:B-1----:R-:W-:Y:S05]  /*00c0*/  BRA.U !UP0, `(.L_x_5) ;  /* 0x0000000108447547 */ /* 0x002fea000b800000 */
[----:B------:R-:W-:Y:S01]  /*00d0*/  HFMA2 R5, -RZ, RZ, 0, 5.9604644775390625e-08 ;  /* 0x00000001ff057431 */ /* 0x000fe200000001ff */
[----:B------:R-:W-:-:S12]  /*00e0*/  USHF.R.U32.HI UR4, URZ, 0x1, UR5 ;  /* 0x00000001ff047899 */ /* 0x000fd80008011605 */
.L_x_8:
[----:B------:R-:W-:Y:S01]  /*00f0*/  SHF.L.U32 R8, R5, 0x1, RZ ;  /* 0x0000000105087819 */ /* 0x000fe200000006ff */
[----:B------:R-:W-:Y:S04]  /*0100*/  BSSY.RECONVERGENT B0, `(.L_x_6) ;  /* 0x0000009000007945 */ /* 0x000fe80003800200 */
[----:B------:R-:W-:-:S05]  /*0110*/  VIADD R0, R8, 0xffffffff ;  /* 0xffffffff08007836 */ /* 0x000fca0000000000 */
[----:B------:R-:W-:-:S13]  /*0120*/  LOP3.LUT P0, RZ, R0, R9, RZ, 0xc0, !PT ;  /* 0x0000000900ff7212 */ /* 0x000fda000780c0ff */
[----:B0-----:R-:W-:Y:S05]  /*0130*/  @P0 BRA `(.L_x_7) ;  /* 0x0000000000140947 */ /* 0x001fea0003800000 */
[----:B------:R-:W-:Y:S01]  /*0140*/  IMAD.WIDE.U32 R4, R5, 0x4, R2 ;  /* 0x0000000405047825 */ /* 0x000fe200078e0002 */
[----:B------:R-:W2:Y:S05]  /*0150*/  LDG.E R7, desc[UR6][R2.64] ;  /* 0x0000000602077981 */ /* 0x000eaa000c1e1900 */
[----:B------:R-:W2:Y:S02]  /*0160*/  LDG.E R4, desc[UR6][R4.64] ;  /* 0x0000000604047981 */ /* 0x000ea4000c1e1900 */
[----:B--2---:R-:W-:-:S05]  /*0170*/  IADD3 R7, PT, PT, R4, R7, RZ ;  /* 0x0000000704077210 */ /* 0x004fca0007ffe0ff */
[----:B------:R0:W-:Y:S02]  /*0180*/  STG.E desc[UR6][R2.64], R7 ;  /* 0x0000000702007986 */ /* 0x0001e4000c101906 */
.L_x_7:
[----:B------:R-:W-:Y:S05]  /*0190*/  BSYNC.RECONVERGENT B0 ;  /* 0x0000000000007941 */ /* 0x000fea0003800200 */
.L_x_6:
[----:B------:R-:W-:Y:S01]  /*01a0*/  BAR.SYNC.DEFER_BLOCKING 0x0 ;  /* 0x0000000000007b1d */ /* 0x000fe20000010000 */
[----:B------:R-:W-:Y:S01]  /*01b0*/  ISETP.GT.U32.AND P0, PT, R8, UR4, PT ;  /* 0x0000000408007c0c */ /* 0x000fe2000bf04070 */
[----:B------:R-:W-:-:S12]  /*01c0*/  IMAD.MOV.U32 R5, RZ, RZ, R8 ;  /* 0x000000ffff057224 */ /* 0x000fd800078e0008 */
[----:B------:R-:W-:Y:S05]  /*01d0*/  @!P0 BRA `(.L_x_8) ;  /* 0xfffffffc00c48947 */ /* 0x000fea000383ffff */
.L_x_5:
[----:B------:R-:W-:-:S13]  /*01e0*/  ISETP.NE.AND P0, PT, R9, RZ, PT ;  /* 0x000000ff0900720c */ /* 0x000fda0003f05270 */
[----:B------:R-:W-:Y:S05]  /*01f0*/  @P0 EXIT ;  /* 0x000000000000094d */ /* 0x000fea0003800000 */
[----:B0-----:R-:W2:Y:S01]  /*0200*/  LDG.E R3, desc[UR6][R2.64] ;  /* 0x0000000602037981 */ /* 0x001ea2000c1e1900 */
[----:B------:R-:W0:Y:S02]  /*0210*/  LDC.64 R4, c[0x0][0x388] ;  /* 0x0000e200ff047b82 */ /* 0x000e240000000a00 */
[----:B0-----:R-:W-:-:S05]  /*0220*/  IMAD.WIDE.U32 R4, R6, 0x4, R4 ;  /* 0x0000000406047825 */ /* 0x001fca00078e0004 */
[----:B--2---:R-:W-:Y:S01]  /*0230*/  STG.E desc[UR6][R4.64], R3 ;  /* 0x0000000304007986 */ /* 0x004fe2000c101906 */
[----:B------:R-:W-:Y:S05]  /*0240*/  EXIT ;  /* 0x000000000000794d */ /* 0x000fea0003800000 */
.L_x_9:
        /* <DEDUP_REMOVED lines=11> */
.L_x_11:


//--------------------- .nv.shared.reserved.0     --------------------------
	.section	.nv.shared.reserved.0,"aw",@nobits
	.weak		__nv_reservedSMEM_offset_0_alias
	.size		__nv_reservedSMEM_offset_0_alias, 0, 64
	.other		__nv_reservedSMEM_offset_0_alias,@"STO_CUDA_RESERVED_SHARED STV_DEFAULT"
__nv_reservedSMEM_offset_0_alias:
	.zero		0
	.zero		64


//--------------------- .nv.constant0._Z21reduction_v1_improvedPiS_i --------------------------
	.section	.nv.constant0._Z21reduction_v1_improvedPiS_i,"a",@progbits
	.sectionflags	@""
	.align	4
.nv.constant0._Z21reduction_v1_improvedPiS_i:
	.zero		916


//--------------------- .nv.constant0._Z13redunction_v1PiS_i --------------------------
	.section	.nv.constant0._Z13redunction_v1PiS_i,"a",@progbits
	.sectionflags	@""
	.align	4
.nv.constant0._Z13redunction_v1PiS_i:
	.zero		916


//--------------------- SYMBOLS --------------------------

	.type		.nv.reservedSmem.offset0,@object
	.size		.nv.reservedSmem.offset0,0x4
